//
// Generated by NVIDIA NVVM Compiler
//
// Compiler Build ID: CL-36424714
// Cuda compilation tools, release 13.0, V13.0.88
// Based on NVVM 20.0.0
//

.version 9.0
.target sm_100
.address_size 64

	// .globl	_Z28cuda_compare_checksum_kerneljPhjPj
// _ZZ28cuda_compare_checksum_kerneljPhjPjE5accum has been demoted

.visible .entry _Z28cuda_compare_checksum_kerneljPhjPj(
	.param .u32 _Z28cuda_compare_checksum_kerneljPhjPj_param_0,
	.param .u64 .ptr .align 1 _Z28cuda_compare_checksum_kerneljPhjPj_param_1,
	.param .u32 _Z28cuda_compare_checksum_kerneljPhjPj_param_2,
	.param .u64 .ptr .align 1 _Z28cuda_compare_checksum_kerneljPhjPj_param_3
)
{
	.reg .pred 	%p<23>;
	.reg .b32 	%r<150>;
	.reg .b64 	%rd<20>;
	// demoted variable
	.shared .align 4 .b8 _ZZ28cuda_compare_checksum_kerneljPhjPjE5accum[4096];
	ld.param.u32 	%r33, [_Z28cuda_compare_checksum_kerneljPhjPj_param_0];
	ld.param.u64 	%rd9, [_Z28cuda_compare_checksum_kerneljPhjPj_param_1];
	ld.param.u32 	%r34, [_Z28cuda_compare_checksum_kerneljPhjPj_param_2];
	ld.param.u64 	%rd8, [_Z28cuda_compare_checksum_kerneljPhjPj_param_3];
	cvta.to.global.u64 	%rd1, %rd9;
	mov.u32 	%r1, %tid.x;
	setp.ge.u32 	%p1, %r1, %r34;
	mov.b32 	%r149, 0;
	@%p1 bra 	$L__BB0_13;
	not.b32 	%r38, %r1;
	add.s32 	%r39, %r34, %r38;
	shr.u32 	%r40, %r39, 10;
	add.s32 	%r2, %r40, 1;
	and.b32  	%r3, %r2, 15;
	setp.lt.u32 	%p2, %r39, 15360;
	mov.b32 	%r149, 0;
	mov.u32 	%r139, %r1;
	@%p2 bra 	$L__BB0_4;
	and.b32  	%r42, %r2, 8388592;
	neg.s32 	%r135, %r42;
	cvt.u64.u32 	%rd10, %r1;
	add.s64 	%rd11, %rd10, %rd1;
	add.s64 	%rd18, %rd11, 8192;
	mov.b32 	%r149, 0;
	mov.u32 	%r139, %r1;
$L__BB0_3:
	.pragma "nounroll";
	ld.global.u8 	%r43, [%rd18+-8192];
	add.s32 	%r44, %r149, %r43;
	ld.global.u8 	%r45, [%rd18+-7168];
	add.s32 	%r46, %r44, %r45;
	ld.global.u8 	%r47, [%rd18+-6144];
	add.s32 	%r48, %r46, %r47;
	ld.global.u8 	%r49, [%rd18+-5120];
	add.s32 	%r50, %r48, %r49;
	ld.global.u8 	%r51, [%rd18+-4096];
	add.s32 	%r52, %r50, %r51;
	ld.global.u8 	%r53, [%rd18+-3072];
	add.s32 	%r54, %r52, %r53;
	ld.global.u8 	%r55, [%rd18+-2048];
	add.s32 	%r56, %r54, %r55;
	ld.global.u8 	%r57, [%rd18+-1024];
	add.s32 	%r58, %r56, %r57;
	ld.global.u8 	%r59, [%rd18];
	add.s32 	%r60, %r58, %r59;
	ld.global.u8 	%r61, [%rd18+1024];
	add.s32 	%r62, %r60, %r61;
	ld.global.u8 	%r63, [%rd18+2048];
	add.s32 	%r64, %r62, %r63;
	ld.global.u8 	%r65, [%rd18+3072];
	add.s32 	%r66, %r64, %r65;
	ld.global.u8 	%r67, [%rd18+4096];
	add.s32 	%r68, %r66, %r67;
	ld.global.u8 	%r69, [%rd18+5120];
	add.s32 	%r70, %r68, %r69;
	ld.global.u8 	%r71, [%rd18+6144];
	add.s32 	%r72, %r70, %r71;
	ld.global.u8 	%r73, [%rd18+7168];
	add.s32 	%r149, %r72, %r73;
	add.s32 	%r139, %r139, 16384;
	add.s32 	%r135, %r135, 16;
	add.s64 	%rd18, %rd18, 16384;
	setp.ne.s32 	%p3, %r135, 0;
	@%p3 bra 	$L__BB0_3;
$L__BB0_4:
	setp.eq.s32 	%p4, %r3, 0;
	@%p4 bra 	$L__BB0_13;
	and.b32  	%r14, %r2, 7;
	setp.lt.u32 	%p5, %r3, 8;
	@%p5 bra 	$L__BB0_7;
	cvt.u64.u32 	%rd12, %r139;
	add.s64 	%rd13, %rd1, %rd12;
	ld.global.u8 	%r75, [%rd13];
	add.s32 	%r76, %r149, %r75;
	ld.global.u8 	%r77, [%rd13+1024];
	add.s32 	%r78, %r76, %r77;
	ld.global.u8 	%r79, [%rd13+2048];
	add.s32 	%r80, %r78, %r79;
	ld.global.u8 	%r81, [%rd13+3072];
	add.s32 	%r82, %r80, %r81;
	ld.global.u8 	%r83, [%rd13+4096];
	add.s32 	%r84, %r82, %r83;
	ld.global.u8 	%r85, [%rd13+5120];
	add.s32 	%r86, %r84, %r85;
	ld.global.u8 	%r87, [%rd13+6144];
	add.s32 	%r88, %r86, %r87;
	ld.global.u8 	%r89, [%rd13+7168];
	add.s32 	%r149, %r88, %r89;
	add.s32 	%r139, %r139, 8192;
$L__BB0_7:
	setp.eq.s32 	%p6, %r14, 0;
	@%p6 bra 	$L__BB0_13;
	and.b32  	%r20, %r2, 3;
	setp.lt.u32 	%p7, %r14, 4;
	@%p7 bra 	$L__BB0_10;
	cvt.u64.u32 	%rd14, %r139;
	add.s64 	%rd15, %rd1, %rd14;
	ld.global.u8 	%r91, [%rd15];
	add.s32 	%r92, %r149, %r91;
	ld.global.u8 	%r93, [%rd15+1024];
	add.s32 	%r94, %r92, %r93;
	ld.global.u8 	%r95, [%rd15+2048];
	add.s32 	%r96, %r94, %r95;
	ld.global.u8 	%r97, [%rd15+3072];
	add.s32 	%r149, %r96, %r97;
	add.s32 	%r139, %r139, 4096;
$L__BB0_10:
	setp.eq.s32 	%p8, %r20, 0;
	@%p8 bra 	$L__BB0_13;
	cvt.u64.u32 	%rd16, %r139;
	add.s64 	%rd19, %rd1, %rd16;
	neg.s32 	%r147, %r20;
$L__BB0_12:
	.pragma "nounroll";
	ld.global.u8 	%r98, [%rd19];
	add.s32 	%r149, %r149, %r98;
	add.s64 	%rd19, %rd19, 1024;
	add.s32 	%r147, %r147, 1;
	setp.ne.s32 	%p9, %r147, 0;
	@%p9 bra 	$L__BB0_12;
$L__BB0_13:
	shl.b32 	%r99, %r1, 2;
	mov.u32 	%r100, _ZZ28cuda_compare_checksum_kerneljPhjPjE5accum;
	add.s32 	%r32, %r100, %r99;
	st.shared.u32 	[%r32], %r149;
	bar.sync 	0;
	setp.gt.u32 	%p10, %r1, 511;
	@%p10 bra 	$L__BB0_15;
	ld.shared.u32 	%r101, [%r32+2048];
	ld.shared.u32 	%r102, [%r32];
	add.s32 	%r103, %r102, %r101;
	st.shared.u32 	[%r32], %r103;
$L__BB0_15:
	bar.sync 	0;
	setp.gt.u32 	%p11, %r1, 255;
	@%p11 bra 	$L__BB0_17;
	ld.shared.u32 	%r104, [%r32+1024];
	ld.shared.u32 	%r105, [%r32];
	add.s32 	%r106, %r105, %r104;
	st.shared.u32 	[%r32], %r106;
$L__BB0_17:
	bar.sync 	0;
	setp.gt.u32 	%p12, %r1, 127;
	@%p12 bra 	$L__BB0_19;
	ld.shared.u32 	%r107, [%r32+512];
	ld.shared.u32 	%r108, [%r32];
	add.s32 	%r109, %r108, %r107;
	st.shared.u32 	[%r32], %r109;
$L__BB0_19:
	bar.sync 	0;
	setp.gt.u32 	%p13, %r1, 63;
	@%p13 bra 	$L__BB0_21;
	ld.shared.u32 	%r110, [%r32+256];
	ld.shared.u32 	%r111, [%r32];
	add.s32 	%r112, %r111, %r110;
	st.shared.u32 	[%r32], %r112;
$L__BB0_21:
	bar.sync 	0;
	setp.gt.u32 	%p14, %r1, 31;
	@%p14 bra 	$L__BB0_23;
	ld.shared.u32 	%r113, [%r32+128];
	ld.shared.u32 	%r114, [%r32];
	add.s32 	%r115, %r114, %r113;
	st.shared.u32 	[%r32], %r115;
$L__BB0_23:
	bar.sync 	0;
	setp.gt.u32 	%p15, %r1, 15;
	@%p15 bra 	$L__BB0_25;
	ld.shared.u32 	%r116, [%r32+64];
	ld.shared.u32 	%r117, [%r32];
	add.s32 	%r118, %r117, %r116;
	st.shared.u32 	[%r32], %r118;
$L__BB0_25:
	bar.sync 	0;
	setp.gt.u32 	%p16, %r1, 7;
	@%p16 bra 	$L__BB0_27;
	ld.shared.u32 	%r119, [%r32+32];
	ld.shared.u32 	%r120, [%r32];
	add.s32 	%r121, %r120, %r119;
	st.shared.u32 	[%r32], %r121;
$L__BB0_27:
	bar.sync 	0;
	setp.gt.u32 	%p17, %r1, 3;
	@%p17 bra 	$L__BB0_29;
	ld.shared.u32 	%r122, [%r32+16];
	ld.shared.u32 	%r123, [%r32];
	add.s32 	%r124, %r123, %r122;
	st.shared.u32 	[%r32], %r124;
$L__BB0_29:
	bar.sync 	0;
	setp.gt.u32 	%p18, %r1, 1;
	@%p18 bra 	$L__BB0_31;
	ld.shared.u32 	%r125, [%r32+8];
	ld.shared.u32 	%r126, [%r32];
	add.s32 	%r127, %r126, %r125;
	st.shared.u32 	[%r32], %r127;
$L__BB0_31:
	bar.sync 	0;
	setp.ne.s32 	%p19, %r1, 0;
	@%p19 bra 	$L__BB0_33;
	ld.shared.u32 	%r128, [_ZZ28cuda_compare_checksum_kerneljPhjPjE5accum+4];
	ld.shared.u32 	%r129, [%r32];
	add.s32 	%r130, %r129, %r128;
	st.shared.u32 	[%r32], %r130;
$L__BB0_33:
	setp.ne.s32 	%p20, %r1, 0;
	bar.sync 	0;
	ld.shared.u32 	%r131, [_ZZ28cuda_compare_checksum_kerneljPhjPjE5accum];
	setp.eq.s32 	%p21, %r131, %r33;
	or.pred  	%p22, %p20, %p21;
	@%p22 bra 	$L__BB0_35;
	cvta.to.global.u64 	%rd17, %rd8;
	ld.global.u32 	%r133, [%rd17];
	add.s32 	%r134, %r133, 1;
	st.global.u32 	[%rd17], %r134;
$L__BB0_35:
	ret;

}


// ===== COMPILED SASS (sm_100) =====

	.target	sm_100

	.elftype	@"ET_EXEC"


//--------------------- .note.nv.tkinfo           --------------------------
	.section	.note.nv.tkinfo,"",@"SHT_NOTE"
	.sectionflags	@"SHF_NOTE_NV_TKINFO"
	.tkinfo
        /*0018*/ 	.word	0x00000002
        /*0030*/ 	.string	""
        /*0030*/ 	.string	"ptxas"
        /*0030*/ 	.string	"Cuda compilation tools, release 13.0, V13.0.88"
        /*0030*/ 	.string	"Build cuda_13.0.r13.0/compiler.36424714_0"
        /*0030*/ 	.string	"-arch sm_100 -m 64 "



//--------------------- .note.nv.cuinfo           --------------------------
	.section	.note.nv.cuinfo,"",@"SHT_NOTE"
	.sectionflags	@"SHF_NOTE_NV_CUINFO"
        /*0018*/ 	.short	0x0002
        /*001a*/ 	.short	0x0064
        /*001c*/ 	.short	0x0082
	.zero		2


//--------------------- .nv.info                  --------------------------
	.section	.nv.info,"",@"SHT_CUDA_INFO"
	.align	4


	//----- nvinfo : EIATTR_REGCOUNT
	.align		4
        /*0000*/ 	.byte	0x04, 0x2f
        /*0002*/ 	.short	(.L_1 - .L_0)
	.align		4
.L_0:
        /*0004*/ 	.word	index@(_Z28cuda_compare_checksum_kerneljPhjPj)
        /*0008*/ 	.word	0x0000001b


	//----- nvinfo : EIATTR_FRAME_SIZE
	.align		4
.L_1:
        /*000c*/ 	.byte	0x04, 0x11
        /*000e*/ 	.short	(.L_3 - .L_2)
	.align		4
.L_2:
        /*0010*/ 	.word	index@(_Z28cuda_compare_checksum_kerneljPhjPj)
        /*0014*/ 	.word	0x00000000


	//----- nvinfo : EIATTR_MIN_STACK_SIZE
	.align		4
.L_3:
        /*0018*/ 	.byte	0x04, 0x12
        /*001a*/ 	.short	(.L_5 - .L_4)
	.align		4
.L_4:
        /*001c*/ 	.word	index@(_Z28cuda_compare_checksum_kerneljPhjPj)
        /*0020*/ 	.word	0x00000000
.L_5:


//--------------------- .nv.compat                --------------------------
	.section	.nv.compat,"",@"SHT_CUDA_COMPAT_INFO"
	.align	4
        /*0000*/ 	.byte	0x02, 0x09, 0x00, 0x00, 0x02, 0x02, 0x01, 0x00, 0x02, 0x05, 0x05, 0x00, 0x03, 0x07, 0x01, 0x01
        /*0010*/ 	.byte	0x02, 0x03, 0x00, 0x00, 0x02, 0x06, 0x01, 0x00, 0x04, 0x0b, 0x08, 0x00, 0x09, 0x00, 0x00, 0x00
        /*0020*/ 	.byte	0x00, 0x00, 0x00, 0x00


//--------------------- .nv.info._Z28cuda_compare_checksum_kerneljPhjPj --------------------------
	.section	.nv.info._Z28cuda_compare_checksum_kerneljPhjPj,"",@"SHT_CUDA_INFO"
	.sectionflags	@""
	.align	4


	//----- nvinfo : EIATTR_CUDA_API_VERSION
	.align		4
        /*0000*/ 	.byte	0x04, 0x37
        /*0002*/ 	.short	(.L_7 - .L_6)
.L_6:
        /*0004*/ 	.word	0x00000082


	//----- nvinfo : EIATTR_KPARAM_INFO
	.align		4
.L_7:
        /*0008*/ 	.byte	0x04, 0x17
        /*000a*/ 	.short	(.L_9 - .L_8)
.L_8:
        /*000c*/ 	.word	0x00000000
        /*0010*/ 	.short	0x0003
        /*0012*/ 	.short	0x0018
        /*0014*/ 	.byte	0x00, 0xf5, 0x21, 0x00


	//----- nvinfo : EIATTR_KPARAM_INFO
	.align		4
.L_9:
        /*0018*/ 	.byte	0x04, 0x17
        /*001a*/ 	.short	(.L_11 - .L_10)
.L_10:
        /*001c*/ 	.word	0x00000000
        /*0020*/ 	.short	0x0002
        /*0022*/ 	.short	0x0010
        /*0024*/ 	.byte	0x00, 0xf0, 0x11, 0x00


	//----- nvinfo : EIATTR_KPARAM_INFO
	.align		4
.L_11:
        /*0028*/ 	.byte	0x04, 0x17
        /*002a*/ 	.short	(.L_13 - .L_12)
.L_12:
        /*002c*/ 	.word	0x00000000
        /*0030*/ 	.short	0x0001
        /*0032*/ 	.short	0x0008
        /*0034*/ 	.byte	0x00, 0xf5, 0x21, 0x00


	//----- nvinfo : EIATTR_KPARAM_INFO
	.align		4
.L_13:
        /*0038*/ 	.byte	0x04, 0x17
        /*003a*/ 	.short	(.L_15 - .L_14)
.L_14:
        /*003c*/ 	.word	0x00000000
        /*0040*/ 	.short	0x0000
        /*0042*/ 	.short	0x0000
        /*0044*/ 	.byte	0x00, 0xf0, 0x11, 0x00


	//----- nvinfo : EIATTR_SPARSE_MMA_MASK
	.align		4
.L_15:
        /*0048*/ 	.byte	0x03, 0x50
        /*004a*/ 	.short	0x0000


	//----- nvinfo : EIATTR_MAXREG_COUNT
	.align		4
        /*004c*/ 	.byte	0x03, 0x1b
        /*004e*/ 	.short	0x00ff


	//----- nvinfo : EIATTR_NUM_BARRIERS
	.align		4
        /*0050*/ 	.byte	0x02, 0x4c
        /*0052*/ 	.byte	0x01
	.zero		1


	//----- nvinfo : EIATTR_MERCURY_ISA_VERSION
	.align		4
        /*0054*/ 	.byte	0x03, 0x5f
        /*0056*/ 	.short	0x0101


	//----- nvinfo : EIATTR_VRC_CTA_INIT_COUNT
	.align		4
        /*0058*/ 	.byte	0x02, 0x4a
	.zero		1
	.zero		1


	//----- nvinfo : EIATTR_EXIT_INSTR_OFFSETS
	.align		4
        /*005c*/ 	.byte	0x04, 0x1c
        /*005e*/ 	.short	(.L_17 - .L_16)


	//   ....[0]....
.L_16:
        /*0060*/ 	.word	0x00000b60


	//   ....[1]....
        /*0064*/ 	.word	0x00000bb0


	//----- nvinfo : EIATTR_CRS_STACK_SIZE
	.align		4
.L_17:
        /*0068*/ 	.byte	0x04, 0x1e
        /*006a*/ 	.short	(.L_19 - .L_18)
.L_18:
        /*006c*/ 	.word	0x00000000


	//----- nvinfo : EIATTR_CBANK_PARAM_SIZE
	.align		4
.L_19:
        /*0070*/ 	.byte	0x03, 0x19
        /*0072*/ 	.short	0x0020


	//----- nvinfo : EIATTR_PARAM_CBANK
	.align		4
        /*0074*/ 	.byte	0x04, 0x0a
        /*0076*/ 	.short	(.L_21 - .L_20)
	.align		4
.L_20:
        /*0078*/ 	.word	index@(.nv.constant0._Z28cuda_compare_checksum_kerneljPhjPj)
        /*007c*/ 	.short	0x0380
        /*007e*/ 	.short	0x0020


	//----- nvinfo : EIATTR_SW_WAR
	.align		4
.L_21:
        /*0080*/ 	.byte	0x04, 0x36
        /*0082*/ 	.short	(.L_23 - .L_22)
.L_22:
        /*0084*/ 	.word	0x00000008
.L_23:


//--------------------- .nv.callgraph             --------------------------
	.section	.nv.callgraph,"",@"SHT_CUDA_CALLGRAPH"
	.align	4
	.sectionentsize	8
	.align		4
        /*0000*/ 	.word	0x00000000
	.align		4
        /*0004*/ 	.word	0xffffffff
	.align		4
        /*0008*/ 	.word	0x00000000
	.align		4
        /*000c*/ 	.word	0xfffffffe
	.align		4
        /*0010*/ 	.word	0x00000000
	.align		4
        /*0014*/ 	.word	0xfffffffd
	.align		4
        /*0018*/ 	.word	0x00000000
	.align		4
        /*001c*/ 	.word	0xfffffffc


//--------------------- .text._Z28cuda_compare_checksum_kerneljPhjPj --------------------------
	.section	.text._Z28cuda_compare_checksum_kerneljPhjPj,"ax",@progbits
	.align	128
        .global         _Z28cuda_compare_checksum_kerneljPhjPj
        .type           _Z28cuda_compare_checksum_kerneljPhjPj,@function
        .size           _Z28cuda_compare_checksum_kerneljPhjPj,(.L_x_11 - _Z28cuda_compare_checksum_kerneljPhjPj)
        .other          _Z28cuda_compare_checksum_kerneljPhjPj,@"STO_CUDA_ENTRY STV_DEFAULT"
_Z28cuda_compare_checksum_kerneljPhjPj:
.text._Z28cuda_compare_checksum_kerneljPhjPj:
[----:B------:R-:W-:Y:S01]  /*0000*/  LDC R1, c[0x0][0x37c] ;  /* 0x0000df00ff017b82 */ /* 0x000fe20000000800 */
[----:B------:R-:W0:Y:S01]  /*0010*/  S2R R0, SR_TID.X ;  /* 0x0000000000007919 */ /* 0x000e220000002100 */
[----:B------:R-:W0:Y:S01]  /*0020*/  LDCU UR8, c[0x0][0x390] ;  /* 0x00007200ff0877ac */ /* 0x000e220008000800 */
[----:B------:R-:W-:Y:S01]  /*0030*/  BSSY.RECONVERGENT B0, `(.L_x_0) ;  /* 0x000006c000007945 */ /* 0x000fe20003800200 */
[----:B------:R-:W-:Y:S01]  /*0040*/  IMAD.MOV.U32 R6, RZ, RZ, RZ ;  /* 0x000000ffff067224 */ /* 0x000fe200078e00ff */
[----:B------:R-:W1:Y:S01]  /*0050*/  LDCU.64 UR6, c[0x0][0x358] ;  /* 0x00006b00ff0677ac */ /* 0x000e620008000a00 */
[----:B0-----:R-:W-:-:S13]  /*0060*/  ISETP.GE.U32.AND P0, PT, R0, UR8, PT ;  /* 0x0000000800007c0c */ /* 0x001fda000bf06070 */
[----:B-1----:R-:W-:Y:S05]  /*0070*/  @P0 BRA `(.L_x_1) ;  /* 0x00000004009c0947 */ /* 0x002fea0003800000 */
[----:B------:R-:W-:Y:S01]  /*0080*/  LOP3.LUT R2, RZ, R0, RZ, 0x33, !PT ;  /* 0x00000000ff027212 */ /* 0x000fe200078e33ff */
[----:B------:R-:W-:Y:S01]  /*0090*/  BSSY.RECONVERGENT B1, `(.L_x_2) ;  /* 0x0000030000017945 */ /* 0x000fe20003800200 */
[----:B------:R-:W-:Y:S02]  /*00a0*/  IMAD.MOV.U32 R6, RZ, RZ, RZ ;  /* 0x000000ffff067224 */ /* 0x000fe400078e00ff */
[----:B------:R-:W-:Y:S02]  /*00b0*/  IMAD.MOV.U32 R4, RZ, RZ, R0 ;  /* 0x000000ffff047224 */ /* 0x000fe400078e0000 */
[----:B------:R-:W-:-:S05]  /*00c0*/  VIADD R2, R2, UR8 ;  /* 0x0000000802027c36 */ /* 0x000fca0008000000 */
[C---:B------:R-:W-:Y:S02]  /*00d0*/  ISETP.GE.U32.AND P1, PT, R2.reuse, 0x3c00, PT ;  /* 0x00003c000200780c */ /* 0x040fe40003f26070 */
[----:B------:R-:W-:-:S04]  /*00e0*/  LEA.HI R5, R2, 0x1, RZ, 0x16 ;  /* 0x0000000102057811 */ /* 0x000fc800078fb0ff */
[----:B------:R-:W-:-:S04]  /*00f0*/  LOP3.LUT R22, R5, 0xf, RZ, 0xc0, !PT ;  /* 0x0000000f05167812 */ /* 0x000fc800078ec0ff */
[----:B------:R-:W-:-:S03]  /*0100*/  ISETP.NE.AND P0, PT, R22, RZ, PT ;  /* 0x000000ff1600720c */ /* 0x000fc60003f05270 */
[----:B------:R-:W-:Y:S10]  /*0110*/  @!P1 BRA `(.L_x_3) ;  /* 0x00000000009c9947 */ /* 0x000ff40003800000 */
[----:B------:R-:W0:Y:S01]  /*0120*/  LDCU.64 UR4, c[0x0][0x388] ;  /* 0x00007100ff0477ac */ /* 0x000e220008000a00 */
[----:B------:R-:W-:Y:S01]  /*0130*/  LOP3.LUT R7, R5, 0x7ffff0, RZ, 0xc0, !PT ;  /* 0x007ffff005077812 */ /* 0x000fe200078ec0ff */
[----:B------:R-:W-:Y:S02]  /*0140*/  IMAD.MOV.U32 R6, RZ, RZ, RZ ;  /* 0x000000ffff067224 */ /* 0x000fe400078e00ff */
[----:B------:R-:W-:Y:S02]  /*0150*/  IMAD.MOV.U32 R4, RZ, RZ, R0 ;  /* 0x000000ffff047224 */ /* 0x000fe400078e0000 */
[----:B------:R-:W-:Y:S01]  /*0160*/  IMAD.MOV R7, RZ, RZ, -R7 ;  /* 0x000000ffff077224 */ /* 0x000fe200078e0a07 */
[----:B0-----:R-:W-:-:S04]  /*0170*/  IADD3 R13, P1, PT, R0, UR4, RZ ;  /* 0x00000004000d7c10 */ /* 0x001fc8000ff3e0ff */
[----:B------:R-:W-:-:S04]  /*0180*/  IADD3 R13, P2, PT, R13, 0x2000, RZ ;  /* 0x000020000d0d7810 */ /* 0x000fc80007f5e0ff */
[----:B------:R-:W-:-:S09]  /*0190*/  IADD3.X R3, PT, PT, RZ, UR5, RZ, P2, P1 ;  /* 0x00000005ff037c10 */ /* 0x000fd200097e24ff */
.L_x_4:
[----:B------:R-:W-:-:S05]  /*01a0*/  IMAD.MOV.U32 R2, RZ, RZ, R13 ;  /* 0x000000ffff027224 */ /* 0x000fca00078e000d */
[----:B------:R-:W2:Y:S04]  /*01b0*/  LDG.E.U8 R13, desc[UR6][R2.64+-0x2000] ;  /* 0xffe00006020d7981 */ /* 0x000ea8000c1e1100 */
[----:B------:R-:W2:Y:S04]  /*01c0*/  LDG.E.U8 R12, desc[UR6][R2.64+-0x1c00] ;  /* 0xffe40006020c7981 */ /* 0x000ea8000c1e1100 */
[----:B------:R-:W3:Y:S04]  /*01d0*/  LDG.E.U8 R15, desc[UR6][R2.64+-0x1800] ;  /* 0xffe80006020f7981 */ /* 0x000ee8000c1e1100 */
[----:B------:R-:W3:Y:S04]  /*01e0*/  LDG.E.U8 R14, desc[UR6][R2.64+-0x1400] ;  /* 0xffec0006020e7981 */ /* 0x000ee8000c1e1100 */
[----:B------:R-:W4:Y:S04]  /*01f0*/  LDG.E.U8 R17, desc[UR6][R2.64+-0x1000] ;  /* 0xfff0000602117981 */ /* 0x000f28000c1e1100 */
[----:B------:R-:W4:Y:S04]  /*0200*/  LDG.E.U8 R16, desc[UR6][R2.64+-0xc00] ;  /* 0xfff4000602107981 */ /* 0x000f28000c1e1100 */
[----:B------:R-:W5:Y:S04]  /*0210*/  LDG.E.U8 R19, desc[UR6][R2.64+-0x800] ;  /* 0xfff8000602137981 */ /* 0x000f68000c1e1100 */
        /* <DEDUP_REMOVED lines=8> */
[----:B------:R0:W5:Y:S01]  /*02a0*/  LDG.E.U8 R10, desc[UR6][R2.64+0x1c00] ;  /* 0x001c0006020a7981 */ /* 0x000162000c1e1100 */
[----:B------:R-:W-:-:S02]  /*02b0*/  VIADD R7, R7, 0x10 ;  /* 0x0000001007077836 */ /* 0x000fc40000000000 */
[----:B------:R-:W-:-:S03]  /*02c0*/  VIADD R4, R4, 0x4000 ;  /* 0x0000400004047836 */ /* 0x000fc60000000000 */
[----:B------:R-:W-:Y:S02]  /*02d0*/  ISETP.NE.AND P1, PT, R7, RZ, PT ;  /* 0x000000ff0700720c */ /* 0x000fe40003f25270 */
[----:B--2---:R-:W-:Y:S02]  /*02e0*/  IADD3 R12, PT, PT, R12, R6, R13 ;  /* 0x000000060c0c7210 */ /* 0x004fe40007ffe00d */
[----:B------:R-:W-:-:S05]  /*02f0*/  IADD3 R13, P2, PT, R2, 0x4000, RZ ;  /* 0x00004000020d7810 */ /* 0x000fca0007f5e0ff */
[----:B0-----:R-:W-:Y:S01]  /*0300*/  IMAD.X R3, RZ, RZ, R3, P2 ;  /* 0x000000ffff037224 */ /* 0x001fe200010e0603 */
[----:B---3--:R-:W-:-:S04]  /*0310*/  IADD3 R12, PT, PT, R14, R12, R15 ;  /* 0x0000000c0e0c7210 */ /* 0x008fc80007ffe00f */
[----:B----4-:R-:W-:-:S04]  /*0320*/  IADD3 R12, PT, PT, R16, R12, R17 ;  /* 0x0000000c100c7210 */ /* 0x010fc80007ffe011 */
[----:B-----5:R-:W-:-:S04]  /*0330*/  IADD3 R12, PT, PT, R18, R12, R19 ;  /* 0x0000000c120c7210 */ /* 0x020fc80007ffe013 */
[----:B------:R-:W-:-:S04]  /*0340*/  IADD3 R12, PT, PT, R20, R12, R21 ;  /* 0x0000000c140c7210 */ /* 0x000fc80007ffe015 */
[----:B------:R-:W-:-:S04]  /*0350*/  IADD3 R12, PT, PT, R24, R12, R23 ;  /* 0x0000000c180c7210 */ /* 0x000fc80007ffe017 */
[----:B------:R-:W-:-:S04]  /*0360*/  IADD3 R8, PT, PT, R11, R12, R8 ;  /* 0x0000000c0b087210 */ /* 0x000fc80007ffe008 */
[----:B------:R-:W-:Y:S01]  /*0370*/  IADD3 R6, PT, PT, R10, R8, R9 ;  /* 0x000000080a067210 */ /* 0x000fe20007ffe009 */
[----:B------:R-:W-:Y:S06]  /*0380*/  @P1 BRA `(.L_x_4) ;  /* 0xfffffffc00841947 */ /* 0x000fec000383ffff */
.L_x_3:
[----:B------:R-:W-:Y:S05]  /*0390*/  BSYNC.RECONVERGENT B1 ;  /* 0x0000000000017941 */ /* 0x000fea0003800200 */
.L_x_2:
[----:B------:R-:W-:Y:S05]  /*03a0*/  @!P0 BRA `(.L_x_1) ;  /* 0x0000000000d08947 */ /* 0x000fea0003800000 */
[----:B------:R-:W-:Y:S01]  /*03b0*/  ISETP.GE.U32.AND P0, PT, R22, 0x8, PT ;  /* 0x000000081600780c */ /* 0x000fe20003f06070 */
[----:B------:R-:W-:Y:S01]  /*03c0*/  BSSY.RECONVERGENT B1, `(.L_x_5) ;  /* 0x0000014000017945 */ /* 0x000fe20003800200 */
[----:B------:R-:W-:-:S04]  /*03d0*/  LOP3.LUT R15, R5, 0x7, RZ, 0xc0, !PT ;  /* 0x00000007050f7812 */ /* 0x000fc800078ec0ff */
[----:B------:R-:W-:-:S07]  /*03e0*/  ISETP.NE.AND P1, PT, R15, RZ, PT ;  /* 0x000000ff0f00720c */ /* 0x000fce0003f25270 */
[----:B------:R-:W-:Y:S06]  /*03f0*/  @!P0 BRA `(.L_x_6) ;  /* 0x0000000000408947 */ /* 0x000fec0003800000 */
[----:B------:R-:W0:Y:S02]  /*0400*/  LDCU.64 UR4, c[0x0][0x388] ;  /* 0x00007100ff0477ac */ /* 0x000e240008000a00 */
[----:B0-----:R-:W-:-:S05]  /*0410*/  IADD3 R2, P0, PT, R4, UR4, RZ ;  /* 0x0000000404027c10 */ /* 0x001fca000ff1e0ff */
[----:B------:R-:W-:-:S05]  /*0420*/  IMAD.X R3, RZ, RZ, UR5, P0 ;  /* 0x00000005ff037e24 */ /* 0x000fca00080e06ff */
[----:B------:R-:W2:Y:S04]  /*0430*/  LDG.E.U8 R7, desc[UR6][R2.64] ;  /* 0x0000000602077981 */ /* 0x000ea8000c1e1100 */
[----:B------:R-:W2:Y:S04]  /*0440*/  LDG.E.U8 R8, desc[UR6][R2.64+0x400] ;  /* 0x0004000602087981 */ /* 0x000ea8000c1e1100 */
[----:B------:R-:W3:Y:S04]  /*0450*/  LDG.E.U8 R10, desc[UR6][R2.64+0x800] ;  /* 0x00080006020a7981 */ /* 0x000ee8000c1e1100 */
[----:B------:R-:W3:Y:S04]  /*0460*/  LDG.E.U8 R9, desc[UR6][R2.64+0xc00] ;  /* 0x000c000602097981 */ /* 0x000ee8000c1e1100 */
[----:B------:R-:W4:Y:S04]  /*0470*/  LDG.E.U8 R12, desc[UR6][R2.64+0x1000] ;  /* 0x00100006020c7981 */ /* 0x000f28000c1e1100 */
[----:B------:R-:W4:Y:S04]  /*0480*/  LDG.E.U8 R11, desc[UR6][R2.64+0x1400] ;  /* 0x00140006020b7981 */ /* 0x000f28000c1e1100 */
[----:B------:R-:W5:Y:S04]  /*0490*/  LDG.E.U8 R14, desc[UR6][R2.64+0x1800] ;  /* 0x00180006020e7981 */ /* 0x000f68000c1e1100 */
[----:B------:R-:W5:Y:S01]  /*04a0*/  LDG.E.U8 R13, desc[UR6][R2.64+0x1c00] ;  /* 0x001c0006020d7981 */ /* 0x000f62000c1e1100 */
[----:B------:R-:W-:Y:S01]  /*04b0*/  VIADD R4, R4, 0x2000 ;  /* 0x0000200004047836 */ /* 0x000fe20000000000 */
[----:B--2---:R-:W-:-:S04]  /*04c0*/  IADD3 R7, PT, PT, R8, R6, R7 ;  /* 0x0000000608077210 */ /* 0x004fc80007ffe007 */
[----:B---3--:R-:W-:-:S04]  /*04d0*/  IADD3 R7, PT, PT, R9, R7, R10 ;  /* 0x0000000709077210 */ /* 0x008fc80007ffe00a */
[----:B----4-:R-:W-:-:S04]  /*04e0*/  IADD3 R7, PT, PT, R11, R7, R12 ;  /* 0x000000070b077210 */ /* 0x010fc80007ffe00c */
[----:B-----5:R-:W-:-:S07]  /*04f0*/  IADD3 R6, PT, PT, R13, R7, R14 ;  /* 0x000000070d067210 */ /* 0x020fce0007ffe00e */
.L_x_6:
[----:B------:R-:W-:Y:S05]  /*0500*/  BSYNC.RECONVERGENT B1 ;  /* 0x0000000000017941 */ /* 0x000fea0003800200 */
.L_x_5:
        /* <DEDUP_REMOVED lines=12> */
[----:B------:R-:W3:Y:S01]  /*05d0*/  LDG.E.U8 R10, desc[UR6][R2.64+0xc00] ;  /* 0x000c0006020a7981 */ /* 0x000ee2000c1e1100 */
[----:B------:R-:W-:Y:S01]  /*05e0*/  VIADD R4, R4, 0x1000 ;  /* 0x0000100004047836 */ /* 0x000fe20000000000 */
[----:B--2---:R-:W-:-:S04]  /*05f0*/  IADD3 R6, PT, PT, R8, R6, R7 ;  /* 0x0000000608067210 */ /* 0x004fc80007ffe007 */
[----:B---3--:R-:W-:-:S07]  /*0600*/  IADD3 R6, PT, PT, R10, R6, R9 ;  /* 0x000000060a067210 */ /* 0x008fce0007ffe009 */
.L_x_8:
[----:B------:R-:W-:Y:S05]  /*0610*/  BSYNC.RECONVERGENT B1 ;  /* 0x0000000000017941 */ /* 0x000fea0003800200 */
.L_x_7:
[----:B------:R-:W-:Y:S05]  /*0620*/  @!P1 BRA `(.L_x_1) ;  /* 0x0000000000309947 */ /* 0x000fea0003800000 */
[----:B------:R-:W0:Y:S01]  /*0630*/  LDCU.64 UR4, c[0x0][0x388] ;  /* 0x00007100ff0477ac */ /* 0x000e220008000a00 */
[----:B------:R-:W-:Y:S01]  /*0640*/  IMAD.MOV R5, RZ, RZ, -R5 ;  /* 0x000000ffff057224 */ /* 0x000fe200078e0a05 */
[----:B0-----:R-:W-:-:S05]  /*0650*/  IADD3 R2, P0, PT, R4, UR4, RZ ;  /* 0x0000000404027c10 */ /* 0x001fca000ff1e0ff */
[----:B------:R-:W-:-:S08]  /*0660*/  IMAD.X R7, RZ, RZ, UR5, P0 ;  /* 0x00000005ff077e24 */ /* 0x000fd000080e06ff */
.L_x_9:
[----:B------:R-:W-:-:S06]  /*0670*/  IMAD.MOV.U32 R3, RZ, RZ, R7 ;  /* 0x000000ffff037224 */ /* 0x000fcc00078e0007 */
[----:B------:R0:W2:Y:S01]  /*0680*/  LDG.E.U8 R3, desc[UR6][R2.64] ;  /* 0x0000000602037981 */ /* 0x0000a2000c1e1100 */
[----:B------:R-:W-:-:S05]  /*0690*/  VIADD R5, R5, 0x1 ;  /* 0x0000000105057836 */ /* 0x000fca0000000000 */
[----:B------:R-:W-:Y:S02]  /*06a0*/  ISETP.NE.AND P0, PT, R5, RZ, PT ;  /* 0x000000ff0500720c */ /* 0x000fe40003f05270 */
[----:B0-----:R-:W-:-:S05]  /*06b0*/  IADD3 R2, P1, PT, R2, 0x400, RZ ;  /* 0x0000040002027810 */ /* 0x001fca0007f3e0ff */
[----:B------:R-:W-:Y:S02]  /*06c0*/  IMAD.X R7, RZ, RZ, R7, P1 ;  /* 0x000000ffff077224 */ /* 0x000fe400008e0607 */
[----:B--2---:R-:W-:-:S04]  /*06d0*/  IMAD.IADD R6, R3, 0x1, R6 ;  /* 0x0000000103067824 */ /* 0x004fc800078e0206 */
[----:B------:R-:W-:Y:S05]  /*06e0*/  @P0 BRA `(.L_x_9) ;  /* 0xfffffffc00e00947 */ /* 0x000fea000383ffff */
.L_x_1:
[----:B------:R-:W-:Y:S05]  /*06f0*/  BSYNC.RECONVERGENT B0 ;  /* 0x0000000000007941 */ /* 0x000fea0003800200 */
.L_x_0:
[----:B------:R-:W0:Y:S01]  /*0700*/  S2UR UR5, SR_CgaCtaId ;  /* 0x00000000000579c3 */ /* 0x000e220000008800 */
[----:B------:R-:W-:Y:S01]  /*0710*/  UMOV UR4, 0x400 ;  /* 0x0000040000047882 */ /* 0x000fe20000000000 */
[C---:B------:R-:W-:Y:S02]  /*0720*/  ISETP.GT.U32.AND P0, PT, R0.reuse, 0x1ff, PT ;  /* 0x000001ff0000780c */ /* 0x040fe40003f04070 */
[----:B------:R-:W-:Y:S01]  /*0730*/  ISETP.GT.U32.AND P1, PT, R0, 0xff, PT ;  /* 0x000000ff0000780c */ /* 0x000fe20003f24070 */
[----:B0-----:R-:W-:-:S06]  /*0740*/  ULEA UR4, UR5, UR4, 0x18 ;  /* 0x0000000405047291 */ /* 0x001fcc000f8ec0ff */
[----:B------:R-:W-:-:S05]  /*0750*/  LEA R3, R0, UR4, 0x2 ;  /* 0x0000000400037c11 */ /* 0x000fca000f8e10ff */
[----:B------:R-:W-:Y:S01]  /*0760*/  STS [R3], R6 ;  /* 0x0000000603007388 */ /* 0x000fe20000000800 */
[----:B------:R-:W-:Y:S06]  /*0770*/  BAR.SYNC.DEFER_BLOCKING 0x0 ;  /* 0x0000000000007b1d */ /* 0x000fec0000010000 */
[----:B------:R-:W-:Y:S04]  /*0780*/  @!P0 LDS R2, [R3+0x800] ;  /* 0x0008000003028984 */ /* 0x000fe80000000800 */
[----:B------:R-:W0:Y:S02]  /*0790*/  @!P0 LDS R5, [R3] ;  /* 0x0000000003058984 */ /* 0x000e240000000800 */
[----:B0-----:R-:W-:-:S05]  /*07a0*/  @!P0 IMAD.IADD R2, R2, 0x1, R5 ;  /* 0x0000000102028824 */ /* 0x001fca00078e0205 */
[----:B------:R-:W-:Y:S01]  /*07b0*/  @!P0 STS [R3], R2 ;  /* 0x0000000203008388 */ /* 0x000fe20000000800 */
[----:B------:R-:W-:Y:S01]  /*07c0*/  BAR.SYNC.DEFER_BLOCKING 0x0 ;  /* 0x0000000000007b1d */ /* 0x000fe20000010000 */
[----:B------:R-:W-:-:S05]  /*07d0*/  ISETP.GT.U32.AND P0, PT, R0, 0x7f, PT ;  /* 0x0000007f0000780c */ /* 0x000fca0003f04070 */
        /* <DEDUP_REMOVED lines=41> */
[----:B------:R-:W-:-:S05]  /*0a70*/  ISETP.NE.AND P1, PT, R0, RZ, PT ;  /* 0x000000ff0000720c */ /* 0x000fca0003f25270 */
[----:B------:R-:W-:Y:S04]  /*0a80*/  @!P0 LDS R5, [R3+0x8] ;  /* 0x0000080003058984 */ /* 0x000fe80000000800 */
[----:B------:R-:W0:Y:S02]  /*0a90*/  @!P0 LDS R6, [R3] ;  /* 0x0000000003068984 */ /* 0x000e240000000800 */
[----:B0-----:R-:W-:-:S05]  /*0aa0*/  @!P0 IMAD.IADD R6, R5, 0x1, R6 ;  /* 0x0000000105068824 */ /* 0x001fca00078e0206 */
[----:B------:R-:W-:Y:S01]  /*0ab0*/  @!P0 STS [R3], R6 ;  /* 0x0000000603008388 */ /* 0x000fe20000000800 */
[----:B------:R-:W-:Y:S06]  /*0ac0*/  BAR.SYNC.DEFER_BLOCKING 0x0 ;  /* 0x0000000000007b1d */ /* 0x000fec0000010000 */
[----:B------:R-:W-:Y:S04]  /*0ad0*/  @!P1 LDS R2, [UR4+0x4] ;  /* 0x00000404ff029984 */ /* 0x000fe80008000800 */
[----:B------:R-:W0:Y:S02]  /*0ae0*/  @!P1 LDS R5, [R3] ;  /* 0x0000000003059984 */ /* 0x000e240000000800 */
[----:B0-----:R-:W-:-:S05]  /*0af0*/  @!P1 IMAD.IADD R2, R2, 0x1, R5 ;  /* 0x0000000102029824 */ /* 0x001fca00078e0205 */
[----:B------:R-:W-:Y:S01]  /*0b00*/  @!P1 STS [R3], R2 ;  /* 0x0000000203009388 */ /* 0x000fe20000000800 */
[----:B------:R-:W-:Y:S06]  /*0b10*/  BAR.SYNC.DEFER_BLOCKING 0x0 ;  /* 0x0000000000007b1d */ /* 0x000fec0000010000 */
[----:B------:R-:W0:Y:S01]  /*0b20*/  LDS R4, [UR4] ;  /* 0x00000004ff047984 */ /* 0x000e220008000800 */
[----:B------:R-:W0:Y:S02]  /*0b30*/  LDCU UR4, c[0x0][0x380] ;  /* 0x00007000ff0477ac */ /* 0x000e240008000800 */
[----:B0-----:R-:W-:-:S04]  /*0b40*/  ISETP.NE.AND P0, PT, R4, UR4, PT ;  /* 0x0000000404007c0c */ /* 0x001fc8000bf05270 */
[----:B------:R-:W-:-:S13]  /*0b50*/  ISETP.NE.OR P0, PT, R0, RZ, !P0 ;  /* 0x000000ff0000720c */ /* 0x000fda0004705670 */
[----:B------:R-:W-:Y:S05]  /*0b60*/  @P0 EXIT ;  /* 0x000000000000094d */ /* 0x000fea0003800000 */
[----:B------:R-:W0:Y:S02]  /*0b70*/  LDC.64 R2, c[0x0][0x398] ;  /* 0x0000e600ff027b82 */ /* 0x000e240000000a00 */
[----:B0-----:R-:W2:Y:S02]  /*0b80*/  LDG.E R0, desc[UR6][R2.64] ;  /* 0x0000000602007981 */ /* 0x001ea4000c1e1900 */
[----:B--2---:R-:W-:-:S05]  /*0b90*/  VIADD R5, R0, 0x1 ;  /* 0x0000000100057836 */ /* 0x004fca0000000000 */
[----:B------:R-:W-:Y:S01]  /*0ba0*/  STG.E desc[UR6][R2.64], R5 ;  /* 0x0000000502007986 */ /* 0x000fe2000c101906 */
[----:B------:R-:W-:Y:S05]  /*0bb0*/  EXIT ;  /* 0x000000000000794d */ /* 0x000fea0003800000 */
.L_x_10:
[----:B------:R-:W-:-:S00]  /*0bc0*/  BRA `(.L_x_10) ;  /* 0xfffffffc00fc7947 */ /* 0x000fc0000383ffff */
[----:B------:R-:W-:-:S00]  /*0bd0*/  NOP ;  /* 0x0000000000007918 */ /* 0x000fc00000000000 */
        /* <DEDUP_REMOVED lines=10> */
.L_x_11:


//--------------------- .nv.shared._Z28cuda_compare_checksum_kerneljPhjPj --------------------------
	.section	.nv.shared._Z28cuda_compare_checksum_kerneljPhjPj,"aw",@nobits
	.sectionflags	@""
	.align	4
.nv.shared._Z28cuda_compare_checksum_kerneljPhjPj:
	.zero		5120


//--------------------- .nv.shared.reserved.0     --------------------------
	.section	.nv.shared.reserved.0,"aw",@nobits
	.weak		__nv_reservedSMEM_offset_0_alias
	.size		__nv_reservedSMEM_offset_0_alias, 0, 64
	.other		__nv_reservedSMEM_offset_0_alias,@"STO_CUDA_RESERVED_SHARED STV_DEFAULT"
__nv_reservedSMEM_offset_0_alias:
	.zero		0
	.zero		64


//--------------------- .nv.constant0._Z28cuda_compare_checksum_kerneljPhjPj --------------------------
	.section	.nv.constant0._Z28cuda_compare_checksum_kerneljPhjPj,"a",@progbits
	.sectionflags	@""
	.align	4
.nv.constant0._Z28cuda_compare_checksum_kerneljPhjPj:
	.zero		928


//--------------------- SYMBOLS --------------------------

	.type		.nv.reservedSmem.offset0,@object
	.size		.nv.reservedSmem.offset0,0x4
	.type		.nv.reservedSmem.cap,@object
	.size		.nv.reservedSmem.cap,0x4
